	.headerflags	@"EF_CUDA_TEXMODE_UNIFIED EF_CUDA_64BIT_ADDRESS EF_CUDA_ACCELERATORS EF_CUDA_SM90 EF_CUDA_VIRTUAL_SM(EF_CUDA_SM90)"
	.elftype	@"ET_EXEC"


//--------------------- .nv.info                  --------------------------
	.section	.nv.info,"",@"SHT_CUDA_INFO"
	.align	4


	//----- nvinfo : EIATTR_REGCOUNT
	.align		4
        /*0000*/ 	.byte	0x04, 0x2f
        /*0002*/ 	.short	(.L_3 - .L_2)
	.align		4
.L_2:
        /*0004*/ 	.word	index@(triton_poi_fused__native_batch_norm_legit_no_training_add_relu_47)
        /*0008*/ 	.word	0x00000020


	//----- nvinfo : EIATTR_MIN_STACK_SIZE
	.align		4
.L_3:
        /*000c*/ 	.byte	0x04, 0x12
        /*000e*/ 	.short	(.L_5 - .L_4)
	.align		4
.L_4:
        /*0010*/ 	.word	index@(triton_poi_fused__native_batch_norm_legit_no_training_add_relu_47)
        /*0014*/ 	.word	0x00000000


	//----- nvinfo : EIATTR_FRAME_SIZE
	.align		4
.L_5:
        /*0018*/ 	.byte	0x04, 0x11
        /*001a*/ 	.short	(.L_7 - .L_6)
	.align		4
.L_6:
        /*001c*/ 	.word	index@(triton_poi_fused__native_batch_norm_legit_no_training_add_relu_47)
        /*0020*/ 	.word	0x00000000


	//----- nvinfo : EIATTR_MIN_STACK_SIZE
	.align		4
.L_7:
        /*0024*/ 	.byte	0x04, 0x12
        /*0026*/ 	.short	(.L_9 - .L_8)
	.align		4
.L_8:
        /*0028*/ 	.word	index@(triton_poi_fused__native_batch_norm_legit_no_training_add_relu_47)
        /*002c*/ 	.word	0x00000000
.L_9:


//--------------------- .nv.info.triton_poi_fused__native_batch_norm_legit_no_training_add_relu_47 --------------------------
	.section	.nv.info.triton_poi_fused__native_batch_norm_legit_no_training_add_relu_47,"",@"SHT_CUDA_INFO"
	.sectionflags	@""
	.align	4


	//----- nvinfo : EIATTR_CUDA_API_VERSION
	.align		4
        /*0000*/ 	.byte	0x04, 0x37
        /*0002*/ 	.short	(.L_11 - .L_10)
.L_10:
        /*0004*/ 	.word	0x0000007c


	//----- nvinfo : EIATTR_KPARAM_INFO
	.align		4
.L_11:
        /*0008*/ 	.byte	0x04, 0x17
        /*000a*/ 	.short	(.L_13 - .L_12)
.L_12:
        /*000c*/ 	.word	0x00000000
        /*0010*/ 	.short	0x0009
        /*0012*/ 	.short	0x0044
        /*0014*/ 	.byte	0x00, 0xf0, 0x11, 0x00


	//----- nvinfo : EIATTR_KPARAM_INFO
	.align		4
.L_13:
        /*0018*/ 	.byte	0x04, 0x17
        /*001a*/ 	.short	(.L_15 - .L_14)
.L_14:
        /*001c*/ 	.word	0x00000000
        /*0020*/ 	.short	0x0008
        /*0022*/ 	.short	0x0040
        /*0024*/ 	.byte	0x00, 0xf0, 0x11, 0x00


	//----- nvinfo : EIATTR_KPARAM_INFO
	.align		4
.L_15:
        /*0028*/ 	.byte	0x04, 0x17
        /*002a*/ 	.short	(.L_17 - .L_16)
.L_16:
        /*002c*/ 	.word	0x00000000
        /*0030*/ 	.short	0x0007
        /*0032*/ 	.short	0x0038
        /*0034*/ 	.byte	0x00, 0xf4, 0x21, 0x00


	//----- nvinfo : EIATTR_KPARAM_INFO
	.align		4
.L_17:
        /*0038*/ 	.byte	0x04, 0x17
        /*003a*/ 	.short	(.L_19 - .L_18)
.L_18:
        /*003c*/ 	.word	0x00000000
        /*0040*/ 	.short	0x0006
        /*0042*/ 	.short	0x0030
        /*0044*/ 	.byte	0x00, 0xf4, 0x21, 0x00


	//----- nvinfo : EIATTR_KPARAM_INFO
	.align		4
.L_19:
        /*0048*/ 	.byte	0x04, 0x17
        /*004a*/ 	.short	(.L_21 - .L_20)
.L_20:
        /*004c*/ 	.word	0x00000000
        /*0050*/ 	.short	0x0005
        /*0052*/ 	.short	0x0028
        /*0054*/ 	.byte	0x00, 0xf4, 0x21, 0x00


	//----- nvinfo : EIATTR_KPARAM_INFO
	.align		4
.L_21:
        /*0058*/ 	.byte	0x04, 0x17
        /*005a*/ 	.short	(.L_23 - .L_22)
.L_22:
        /*005c*/ 	.word	0x00000000
        /*0060*/ 	.short	0x0004
        /*0062*/ 	.short	0x0020
        /*0064*/ 	.byte	0x00, 0xf4, 0x21, 0x00


	//----- nvinfo : EIATTR_KPARAM_INFO
	.align		4
.L_23:
        /*0068*/ 	.byte	0x04, 0x17
        /*006a*/ 	.short	(.L_25 - .L_24)
.L_24:
        /*006c*/ 	.word	0x00000000
        /*0070*/ 	.short	0x0003
        /*0072*/ 	.short	0x0018
        /*0074*/ 	.byte	0x00, 0xf4, 0x21, 0x00


	//----- nvinfo : EIATTR_KPARAM_INFO
	.align		4
.L_25:
        /*0078*/ 	.byte	0x04, 0x17
        /*007a*/ 	.short	(.L_27 - .L_26)
.L_26:
        /*007c*/ 	.word	0x00000000
        /*0080*/ 	.short	0x0002
        /*0082*/ 	.short	0x0010
        /*0084*/ 	.byte	0x00, 0xf4, 0x21, 0x00


	//----- nvinfo : EIATTR_KPARAM_INFO
	.align		4
.L_27:
        /*0088*/ 	.byte	0x04, 0x17
        /*008a*/ 	.short	(.L_29 - .L_28)
.L_28:
        /*008c*/ 	.word	0x00000000
        /*0090*/ 	.short	0x0001
        /*0092*/ 	.short	0x0008
        /*0094*/ 	.byte	0x00, 0xf4, 0x21, 0x00


	//----- nvinfo : EIATTR_KPARAM_INFO
	.align		4
.L_29:
        /*0098*/ 	.byte	0x04, 0x17
        /*009a*/ 	.short	(.L_31 - .L_30)
.L_30:
        /*009c*/ 	.word	0x00000000
        /*00a0*/ 	.short	0x0000
        /*00a2*/ 	.short	0x0000
        /*00a4*/ 	.byte	0x00, 0xf4, 0x21, 0x00


	//----- nvinfo : EIATTR_SPARSE_MMA_MASK
	.align		4
.L_31:
        /*00a8*/ 	.byte	0x03, 0x50
        /*00aa*/ 	.short	0x0000


	//----- nvinfo : EIATTR_MAXREG_COUNT
	.align		4
        /*00ac*/ 	.byte	0x03, 0x1b
        /*00ae*/ 	.short	0x00ff


	//----- nvinfo : EIATTR_EXIT_INSTR_OFFSETS
	.align		4
        /*00b0*/ 	.byte	0x04, 0x1c
        /*00b2*/ 	.short	(.L_33 - .L_32)


	//   ....[0]....
.L_32:
        /*00b4*/ 	.word	0x000007b0


	//   ....[1]....
        /*00b8*/ 	.word	0x00000800


	//----- nvinfo : EIATTR_REQNTID
	.align		4
.L_33:
        /*00bc*/ 	.byte	0x04, 0x10
        /*00be*/ 	.short	(.L_35 - .L_34)
.L_34:
        /*00c0*/ 	.word	0x00000080
        /*00c4*/ 	.word	0x00000001
        /*00c8*/ 	.word	0x00000001


	//----- nvinfo : EIATTR_CBANK_PARAM_SIZE
	.align		4
.L_35:
        /*00cc*/ 	.byte	0x03, 0x19
        /*00ce*/ 	.short	0x0048


	//----- nvinfo : EIATTR_PARAM_CBANK
	.align		4
        /*00d0*/ 	.byte	0x04, 0x0a
        /*00d2*/ 	.short	(.L_37 - .L_36)
	.align		4
.L_36:
        /*00d4*/ 	.word	index@(.nv.constant0.triton_poi_fused__native_batch_norm_legit_no_training_add_relu_47)
        /*00d8*/ 	.short	0x0210
        /*00da*/ 	.short	0x0048


	//----- nvinfo : EIATTR_SW_WAR
	.align		4
.L_37:
        /*00dc*/ 	.byte	0x04, 0x36
        /*00de*/ 	.short	(.L_39 - .L_38)
.L_38:
        /*00e0*/ 	.word	0x00000008
.L_39:


//--------------------- .nv.callgraph             --------------------------
	.section	.nv.callgraph,"",@"SHT_CUDA_CALLGRAPH"
	.align	4
	.sectionentsize	8
	.align		4
        /*0000*/ 	.word	0x00000000
	.align		4
        /*0004*/ 	.word	0xffffffff
	.align		4
        /*0008*/ 	.word	0x00000000
	.align		4
        /*000c*/ 	.word	0xfffffffe
	.align		4
        /*0010*/ 	.word	0x00000000
	.align		4
        /*0014*/ 	.word	0xfffffffd
	.align		4
        /*0018*/ 	.word	0x00000000
	.align		4
        /*001c*/ 	.word	0xfffffffc


//--------------------- .nv.constant4             --------------------------
	.section	.nv.constant4,"a",@progbits
	.align	8
	.align		8
.nv.constant4:
        /*0000*/ 	.dword	_$_str
	.align		8
        /*0008*/ 	.dword	_$_str_$_2


//--------------------- .text.triton_poi_fused__native_batch_norm_legit_no_training_add_relu_47 --------------------------
	.section	.text.triton_poi_fused__native_batch_norm_legit_no_training_add_relu_47,"ax",@progbits
	.sectionflags	@"SHF_BARRIERS=1"
	.align	128
        .global         triton_poi_fused__native_batch_norm_legit_no_training_add_relu_47
        .type           triton_poi_fused__native_batch_norm_legit_no_training_add_relu_47,@function
        .size           triton_poi_fused__native_batch_norm_legit_no_training_add_relu_47,(.L_x_1 - triton_poi_fused__native_batch_norm_legit_no_training_add_relu_47)
        .other          triton_poi_fused__native_batch_norm_legit_no_training_add_relu_47,@"STO_CUDA_ENTRY STV_DEFAULT"
triton_poi_fused__native_batch_norm_legit_no_training_add_relu_47:
.text.triton_poi_fused__native_batch_norm_legit_no_training_add_relu_47:
[----:B------:R-:W0:Y:S01]  /*0000*/  LDC R1, c[0x0][0x28] ;  /* 0x00000a00ff017b82 */ /* 0x000e220000000800 */
[----:B------:R-:W1:Y:S07]  /*0010*/  S2R R19, SR_TID.X ;  /* 0x0000000000137919 */ /* 0x000e6e0000002100 */
[----:B------:R-:W2:Y:S01]  /*0020*/  LDC.64 R6, c[0x0][0x220] ;  /* 0x00008800ff067b82 */ /* 0x000ea20000000a00 */
[----:B------:R-:W-:Y:S01]  /*0030*/  ULDC.64 UR6, c[0x0][0x208] ;  /* 0x0000820000067ab9 */ /* 0x000fe20000000a00 */
[----:B------:R-:W3:Y:S01]  /*0040*/  S2R R18, SR_CTAID.Y ;  /* 0x0000000000127919 */ /* 0x000ee20000002600 */
[----:B------:R-:W4:Y:S05]  /*0050*/  S2R R8, SR_CTAID.X ;  /* 0x0000000000087919 */ /* 0x000f2a0000002500 */
[----:B------:R-:W5:Y:S08]  /*0060*/  LDC.64 R16, c[0x0][0x218] ;  /* 0x00008600ff107b82 */ /* 0x000f700000000a00 */
[----:B------:R-:W4:Y:S08]  /*0070*/  LDC.64 R20, c[0x0][0x210] ;  /* 0x00008400ff147b82 */ /* 0x000f300000000a00 */
[----:B------:R-:W5:Y:S01]  /*0080*/  LDC.64 R14, c[0x0][0x228] ;  /* 0x00008a00ff0e7b82 */ /* 0x000f620000000a00 */
[----:B-1----:R-:W-:-:S07]  /*0090*/  SHF.L.U32 R9, R19, 0x1, RZ ;  /* 0x0000000113097819 */ /* 0x002fce00000006ff */
[----:B------:R-:W1:Y:S01]  /*00a0*/  LDC.64 R10, c[0x0][0x230] ;  /* 0x00008c00ff0a7b82 */ /* 0x000e620000000a00 */
[----:B------:R-:W-:-:S04]  /*00b0*/  LOP3.LUT R9, R9, 0xfe, RZ, 0xc0, !PT ;  /* 0x000000fe09097812 */ /* 0x000fc800078ec0ff */
[----:B---3--:R-:W-:-:S04]  /*00c0*/  PRMT R0, R9, 0x6540, R18 ;  /* 0x0000654009007816 */ /* 0x008fc80000000012 */
[C---:B------:R-:W-:Y:S01]  /*00d0*/  ISETP.GE.AND P2, PT, R0.reuse, 0x1a0, PT ;  /* 0x000001a00000780c */ /* 0x040fe20003f46270 */
[----:B------:R-:W-:-:S05]  /*00e0*/  IMAD.HI R2, R0, 0x4ec4ec4f, RZ ;  /* 0x4ec4ec4f00027827 */ /* 0x000fca00078e02ff */
[----:B------:R-:W-:-:S04]  /*00f0*/  SHF.R.U32.HI R3, RZ, 0x1f, R2 ;  /* 0x0000001fff037819 */ /* 0x000fc80000011602 */
[----:B------:R-:W-:Y:S02]  /*0100*/  LEA.HI.SX32 R5, R2, R3, 0x1b ;  /* 0x0000000302057211 */ /* 0x000fe400078fdaff */
[----:B------:R-:W-:-:S03]  /*0110*/  CS2R R2, SRZ ;  /* 0x0000000000027805 */ /* 0x000fc6000001ff00 */
[----:B------:R-:W-:-:S04]  /*0120*/  IMAD R13, R5, -0x68, R0 ;  /* 0xffffff98050d7824 */ /* 0x000fc800078e0200 */
[----:B--2---:R-:W-:-:S05]  /*0130*/  IMAD.WIDE R6, R13, 0x4, R6 ;  /* 0x000000040d067825 */ /* 0x004fca00078e0206 */
[----:B------:R2:W3:Y:S01]  /*0140*/  @!P2 LDG.E.EL.64 R2, desc[UR6][R6.64] ;  /* 0x000000060602a981 */ /* 0x0004e2000c2e1b00 */
[C---:B----4-:R-:W-:Y:S01]  /*0150*/  ISETP.GE.AND P0, PT, R8.reuse, 0x10, PT ;  /* 0x000000100800780c */ /* 0x050fe20003f06270 */
[----:B------:R-:W-:Y:S02]  /*0160*/  IMAD R4, R8, 0x68, R13 ;  /* 0x0000006808047824 */ /* 0x000fe400078e020d */
[----:B-----5:R-:W-:Y:S01]  /*0170*/  IMAD.WIDE R16, R13, 0x4, R16 ;  /* 0x000000040d107825 */ /* 0x020fe200078e0210 */
[----:B------:R-:W-:-:S03]  /*0180*/  ISETP.LT.AND P1, PT, R0, 0x1a0, !P0 ;  /* 0x000001a00000780c */ /* 0x000fc60004721270 */
[----:B------:R-:W-:Y:S01]  /*0190*/  IMAD R0, R5, 0x680, R4 ;  /* 0x0000068005007824 */ /* 0x000fe200078e0204 */
[----:B------:R-:W-:Y:S02]  /*01a0*/  CS2R R4, SRZ ;  /* 0x0000000000047805 */ /* 0x000fe4000001ff00 */
[----:B--2---:R-:W-:Y:S01]  /*01b0*/  CS2R R6, SRZ ;  /* 0x0000000000067805 */ /* 0x004fe2000001ff00 */
[----:B0-----:R-:W-:-:S04]  /*01c0*/  IMAD.WIDE R14, R13, 0x4, R14 ;  /* 0x000000040d0e7825 */ /* 0x001fc800078e020e */
[----:B------:R-:W-:Y:S01]  /*01d0*/  IMAD.WIDE R20, R0, 0x4, R20 ;  /* 0x0000000400147825 */ /* 0x000fe200078e0214 */
[----:B------:R0:W2:Y:S03]  /*01e0*/  @!P2 LDG.E.EL.64 R4, desc[UR6][R16.64] ;  /* 0x000000061004a981 */ /* 0x0000a6000c2e1b00 */
[----:B-1----:R-:W-:Y:S01]  /*01f0*/  IMAD.WIDE R22, R13, 0x4, R10 ;  /* 0x000000040d167825 */ /* 0x002fe200078e020a */
[----:B------:R1:W2:Y:S01]  /*0200*/  @P1 LDG.E.EL.64 R6, desc[UR6][R20.64] ;  /* 0x0000000614061981 */ /* 0x0002a2000c2e1b00 */
[----:B------:R-:W-:Y:S02]  /*0210*/  CS2R R12, SRZ ;  /* 0x00000000000c7805 */ /* 0x000fe4000001ff00 */
[----:B------:R-:W-:Y:S02]  /*0220*/  CS2R R10, SRZ ;  /* 0x00000000000a7805 */ /* 0x000fe4000001ff00 */
[----:B------:R-:W-:-:S02]  /*0230*/  LOP3.LUT R19, R19, 0x7f, RZ, 0xc0, !PT ;  /* 0x0000007f13137812 */ /* 0x000fc400078ec0ff */
[----:B------:R-:W-:Y:S01]  /*0240*/  SHF.L.U32 R24, R18, 0x8, RZ ;  /* 0x0000000812187819 */ /* 0x000fe200000006ff */
[----:B0-----:R-:W0:Y:S01]  /*0250*/  LDC.64 R16, c[0x0][0x238] ;  /* 0x00008e00ff107b82 */ /* 0x001e220000000a00 */
[----:B------:R4:W5:Y:S04]  /*0260*/  @!P2 LDG.E.EL.64 R12, desc[UR6][R14.64] ;  /* 0x000000060e0ca981 */ /* 0x000968000c2e1b00 */
[----:B------:R4:W5:Y:S01]  /*0270*/  @!P2 LDG.E.EL.64 R10, desc[UR6][R22.64] ;  /* 0x00000006160aa981 */ /* 0x000962000c2e1b00 */
[----:B------:R-:W-:Y:S02]  /*0280*/  PRMT R25, R19, 0x6540, R18 ;  /* 0x0000654013197816 */ /* 0x000fe40000000012 */
[----:B------:R-:W-:-:S03]  /*0290*/  LOP3.LUT R27, R24, 0x80, R19, 0xfe, !PT ;  /* 0x00000080181b7812 */ /* 0x000fc600078efe13 */
[----:B-1----:R-:W-:-:S04]  /*02a0*/  IMAD.HI R20, R25, 0x4ec4ec4f, RZ ;  /* 0x4ec4ec4f19147827 */ /* 0x002fc800078e02ff */
[----:B------:R-:W-:Y:S01]  /*02b0*/  IMAD.HI R18, R27, 0x4ec4ec4f, RZ ;  /* 0x4ec4ec4f1b127827 */ /* 0x000fe200078e02ff */
[----:B------:R-:W-:-:S04]  /*02c0*/  SHF.R.U32.HI R21, RZ, 0x1f, R20 ;  /* 0x0000001fff157819 */ /* 0x000fc80000011614 */
[----:B------:R-:W-:Y:S02]  /*02d0*/  SHF.R.U32.HI R29, RZ, 0x1f, R18 ;  /* 0x0000001fff1d7819 */ /* 0x000fe40000011612 */
[----:B------:R-:W-:Y:S02]  /*02e0*/  LEA.HI.SX32 R20, R20, R21, 0x1b ;  /* 0x0000001514147211 */ /* 0x000fe400078fdaff */
[----:B------:R-:W-:Y:S02]  /*02f0*/  LEA.HI.SX32 R18, R18, R29, 0x1b ;  /* 0x0000001d12127211 */ /* 0x000fe400078fdaff */
[----:B----4-:R-:W-:Y:S01]  /*0300*/  IADD3 R14, R8, 0x680, RZ ;  /* 0x00000680080e7810 */ /* 0x010fe20007ffe0ff */
[----:B------:R-:W-:Y:S02]  /*0310*/  IMAD R21, R20, -0x68, R25 ;  /* 0xffffff9814157824 */ /* 0x000fe400078e0219 */
[----:B------:R-:W-:Y:S01]  /*0320*/  IMAD R23, R18, -0x68, R27 ;  /* 0xffffff9812177824 */ /* 0x000fe200078e021b */
[----:B------:R-:W-:-:S02]  /*0330*/  ISETP.LT.AND P2, PT, R25, 0x1a0, !P0 ;  /* 0x000001a01900780c */ /* 0x000fc40004741270 */
[-C--:B------:R-:W-:Y:S02]  /*0340*/  LEA R15, R21, R14.reuse, 0x4 ;  /* 0x0000000e150f7211 */ /* 0x080fe400078e20ff */
[----:B------:R-:W-:Y:S02]  /*0350*/  LEA R29, R23, R14, 0x4 ;  /* 0x0000000e171d7211 */ /* 0x000fe400078e20ff */
[----:B------:R-:W-:Y:S01]  /*0360*/  ISETP.LT.AND P0, PT, R27, 0x1a0, !P0 ;  /* 0x000001a01b00780c */ /* 0x000fe20004701270 */
[----:B------:R-:W-:Y:S01]  /*0370*/  IMAD R15, R20, 0x1a00, R15 ;  /* 0x00001a00140f7824 */ /* 0x000fe200078e020f */
[----:B------:R-:W-:Y:S01]  /*0380*/  HFMA2.MMA R22, -RZ, RZ, 0, 0 ;  /* 0x00000000ff167435 */ /* 0x000fe200000001ff */
[----:B------:R-:W-:Y:S01]  /*0390*/  IMAD R29, R18, 0x1a00, R29 ;  /* 0x00001a00121d7824 */ /* 0x000fe200078e021d */
[----:B------:R-:W-:Y:S01]  /*03a0*/  MOV R24, RZ ;  /* 0x000000ff00187202 */ /* 0x000fe20000000f00 */
[----:B0-----:R-:W-:-:S04]  /*03b0*/  IMAD.WIDE R14, R15, 0x4, R16 ;  /* 0x000000040f0e7825 */ /* 0x001fc800078e0210 */
[----:B------:R-:W-:-:S03]  /*03c0*/  IMAD.WIDE R16, R29, 0x4, R16 ;  /* 0x000000041d107825 */ /* 0x000fc600078e0210 */
[----:B------:R0:W4:Y:S04]  /*03d0*/  @P2 LDG.E.EL R22, desc[UR6][R14.64] ;  /* 0x000000060e162981 */ /* 0x000128000c2e1900 */
[----:B------:R-:W4:Y:S01]  /*03e0*/  @P0 LDG.E.EL R24, desc[UR6][R16.64] ;  /* 0x0000000610180981 */ /* 0x000f22000c2e1900 */
[----:B0-----:R-:W-:Y:S01]  /*03f0*/  HFMA2.MMA R15, -RZ, RZ, 1.625, 0 ;  /* 0x3e800000ff0f7435 */ /* 0x001fe200000001ff */
[----:B------:R-:W0:Y:S01]  /*0400*/  S2UR UR5, SR_CgaCtaId ;  /* 0x00000000000579c3 */ /* 0x000e220000008800 */
[----:B------:R-:W-:Y:S02]  /*0410*/  UMOV UR4, 0x400 ;  /* 0x0000040000047882 */ /* 0x000fe40000000000 */
[----:B0-----:R-:W-:Y:S01]  /*0420*/  UPRMT UR4, UR5, 0x654, UR4 ;  /* 0x0000065405047896 */ /* 0x001fe20008000004 */
[----:B------:R-:W-:-:S02]  /*0430*/  LEA R21, R21, R8, 0x4 ;  /* 0x0000000815157211 */ /* 0x000fc400078e20ff */
[----:B------:R-:W-:-:S05]  /*0440*/  LEA R23, R23, R8, 0x4 ;  /* 0x0000000817177211 */ /* 0x000fca00078e20ff */
[----:B------:R-:W-:Y:S02]  /*0450*/  IMAD R23, R18, 0xd00, R23 ;  /* 0x00000d0012177824 */ /* 0x000fe400078e0217 */
[----:B---3--:R-:W-:Y:S01]  /*0460*/  FADD R2, R2, 9.9999997473787516356e-06 ;  /* 0x3727c5ac02027421 */ /* 0x008fe20000000000 */
[----:B------:R-:W-:-:S03]  /*0470*/  FADD R3, R3, 9.9999997473787516356e-06 ;  /* 0x3727c5ac03037421 */ /* 0x000fc60000000000 */
[----:B------:R-:W0:Y:S08]  /*0480*/  MUFU.SQRT R25, R2 ;  /* 0x0000000200197308 */ /* 0x000e300000002000 */
[----:B------:R-:W1:Y:S01]  /*0490*/  MUFU.SQRT R26, R3 ;  /* 0x00000003001a7308 */ /* 0x000e620000002000 */
[C---:B0-----:R-:W-:Y:S02]  /*04a0*/  FSETP.GT.AND P3, PT, R25.reuse, 8.50705917302346158658e+37, PT ;  /* 0x7e8000001900780b */ /* 0x041fe40003f64000 */
[----:B------:R-:W-:-:S02]  /*04b0*/  FSETP.GEU.AND P5, PT, R25, 1.175494350822287508e-38, PT ;  /* 0x008000001900780b */ /* 0x000fc40003fae000 */
[C---:B-1----:R-:W-:Y:S02]  /*04c0*/  FSETP.GT.AND P4, PT, R26.reuse, 8.50705917302346158658e+37, PT ;  /* 0x7e8000001a00780b */ /* 0x042fe40003f84000 */
[----:B------:R-:W-:-:S07]  /*04d0*/  FSETP.GEU.AND P6, PT, R26, 1.175494350822287508e-38, PT ;  /* 0x008000001a00780b */ /* 0x000fce0003fce000 */
[----:B------:R-:W-:-:S04]  /*04e0*/  @P3 FMUL R25, R25, 0.25 ;  /* 0x3e80000019193820 */ /* 0x000fc80000400000 */
[----:B------:R-:W-:Y:S01]  /*04f0*/  @!P5 FMUL R25, R25, 16777216 ;  /* 0x4b8000001919d820 */ /* 0x000fe20000400000 */
[----:B------:R-:W-:-:S04]  /*0500*/  @P4 FMUL R26, R26, 0.25 ;  /* 0x3e8000001a1a4820 */ /* 0x000fc80000400000 */
[----:B------:R-:W-:Y:S01]  /*0510*/  @!P6 FMUL R26, R26, 16777216 ;  /* 0x4b8000001a1ae820 */ /* 0x000fe20000400000 */
[----:B------:R-:W0:Y:S01]  /*0520*/  MUFU.RCP R25, R25 ;  /* 0x0000001900197308 */ /* 0x000e220000001000 */
[----:B------:R-:W-:-:S07]  /*0530*/  FSEL R2, R15, 1, P3 ;  /* 0x3f8000000f027808 */ /* 0x000fce0001800000 */
[----:B------:R-:W1:Y:S01]  /*0540*/  MUFU.RCP R26, R26 ;  /* 0x0000001a001a7308 */ /* 0x000e620000001000 */
[----:B------:R-:W-:Y:S01]  /*0550*/  FSEL R15, R15, 1, P4 ;  /* 0x3f8000000f0f7808 */ /* 0x000fe20002000000 */
[----:B------:R-:W-:-:S04]  /*0560*/  @!P5 FMUL R2, R2, 16777216 ;  /* 0x4b8000000202d820 */ /* 0x000fc80000400000 */
[----:B------:R-:W-:Y:S01]  /*0570*/  @!P6 FMUL R15, R15, 16777216 ;  /* 0x4b8000000f0fe820 */ /* 0x000fe20000400000 */
[----:B0-----:R-:W-:Y:S01]  /*0580*/  FMUL R3, R25, R2 ;  /* 0x0000000219037220 */ /* 0x001fe20000400000 */
[----:B--2---:R-:W-:Y:S01]  /*0590*/  FADD R4, -R4, R6 ;  /* 0x0000000604047221 */ /* 0x004fe20000000100 */
[----:B------:R-:W-:Y:S01]  /*05a0*/  FADD R5, -R5, R7 ;  /* 0x0000000705057221 */ /* 0x000fe20000000100 */
[----:B-1----:R-:W-:Y:S02]  /*05b0*/  FMUL R2, R26, R15 ;  /* 0x0000000f1a027220 */ /* 0x002fe40000400000 */
[----:B------:R-:W-:Y:S02]  /*05c0*/  FMUL R3, R4, R3 ;  /* 0x0000000304037220 */ /* 0x000fe40000400000 */
[----:B------:R-:W-:Y:S02]  /*05d0*/  FMUL R2, R5, R2 ;  /* 0x0000000205027220 */ /* 0x000fe40000400000 */
[----:B-----5:R-:W-:-:S02]  /*05e0*/  FFMA R3, R3, R12, R10 ;  /* 0x0000000c03037223 */ /* 0x020fc4000000000a */
[----:B------:R-:W-:-:S03]  /*05f0*/  FFMA R11, R2, R13, R11 ;  /* 0x0000000d020b7223 */ /* 0x000fc6000000000b */
[----:B------:R-:W-:Y:S02]  /*0600*/  FSETP.GEU.AND P3, PT, R3, RZ, PT ;  /* 0x000000ff0300720b */ /* 0x000fe40003f6e000 */
[----:B------:R-:W-:Y:S02]  /*0610*/  FSETP.GEU.AND P4, PT, R11, RZ, PT ;  /* 0x000000ff0b00720b */ /* 0x000fe40003f8e000 */
[----:B------:R-:W-:Y:S02]  /*0620*/  LEA R4, R9, UR4, 0x3 ;  /* 0x0000000409047c11 */ /* 0x000fe4000f8e18ff */
[----:B------:R-:W-:Y:S02]  /*0630*/  FSEL R5, R3, RZ, P3 ;  /* 0x000000ff03057208 */ /* 0x000fe40001800000 */
[----:B------:R-:W-:-:S03]  /*0640*/  FSEL R11, R11, RZ, P4 ;  /* 0x000000ff0b0b7208 */ /* 0x000fc60002000000 */
[----:B------:R-:W-:Y:S04]  /*0650*/  STS [R4], R5 ;  /* 0x0000000504007388 */ /* 0x000fe80000000800 */
[----:B------:R-:W-:Y:S01]  /*0660*/  STS [R4+0x8], R11 ;  /* 0x0000080b04007388 */ /* 0x000fe20000000800 */
[C---:B------:R-:W-:Y:S02]  /*0670*/  LOP3.LUT R2, R19.reuse, 0x80, RZ, 0xfc, !PT ;  /* 0x0000008013027812 */ /* 0x040fe400078efcff */
[----:B------:R-:W-:Y:S01]  /*0680*/  LEA R10, R19, UR4, 0x3 ;  /* 0x00000004130a7c11 */ /* 0x000fe2000f8e18ff */
[----:B------:R-:W-:Y:S01]  /*0690*/  BAR.SYNC.DEFER_BLOCKING 0x0 ;  /* 0x0000000000007b1d */ /* 0x000fe20000010000 */
[----:B------:R-:W-:-:S07]  /*06a0*/  LEA R12, R2, UR4, 0x3 ;  /* 0x00000004020c7c11 */ /* 0x000fce000f8e18ff */
[----:B------:R-:W0:Y:S01]  /*06b0*/  LDC.64 R2, c[0x0][0x240] ;  /* 0x00009000ff027b82 */ /* 0x000e220000000a00 */
[----:B------:R-:W1:Y:S04]  /*06c0*/  LDS R13, [R10] ;  /* 0x000000000a0d7984 */ /* 0x000e680000000800 */
[----:B------:R-:W2:Y:S01]  /*06d0*/  LDS R15, [R12] ;  /* 0x000000000c0f7984 */ /* 0x000ea20000000800 */
[----:B------:R-:W-:-:S04]  /*06e0*/  IMAD R7, R20, 0xd00, R21 ;  /* 0x00000d0014077824 */ /* 0x000fc800078e0215 */
[----:B0-----:R-:W-:-:S04]  /*06f0*/  IMAD.WIDE R6, R7, 0x4, R2 ;  /* 0x0000000407067825 */ /* 0x001fc800078e0202 */
[----:B------:R-:W-:-:S04]  /*0700*/  IMAD.WIDE R2, R23, 0x4, R2 ;  /* 0x0000000417027825 */ /* 0x000fc800078e0202 */
[----:B------:R-:W-:Y:S01]  /*0710*/  IMAD R19, R19, -0x4, R10 ;  /* 0xfffffffc13137824 */ /* 0x000fe200078e020a */
[----:B-1----:R0:W-:Y:S04]  /*0720*/  @P2 STG.E desc[UR6][R6.64], R13 ;  /* 0x0000000d06002986 */ /* 0x0021e8000c101906 */
[----:B--2---:R0:W-:Y:S01]  /*0730*/  @P0 STG.E desc[UR6][R2.64], R15 ;  /* 0x0000000f02000986 */ /* 0x0041e2000c101906 */
[----:B----4-:R-:W-:Y:S01]  /*0740*/  FADD R22, R13, R22 ;  /* 0x000000160d167221 */ /* 0x010fe20000000000 */
[----:B------:R-:W-:Y:S01]  /*0750*/  BAR.SYNC.DEFER_BLOCKING 0x0 ;  /* 0x0000000000007b1d */ /* 0x000fe20000010000 */
[----:B------:R-:W-:-:S05]  /*0760*/  FADD R24, R15, R24 ;  /* 0x000000180f187221 */ /* 0x000fca0000000000 */
[----:B------:R0:W-:Y:S04]  /*0770*/  STS [R19], R22 ;  /* 0x0000001613007388 */ /* 0x0001e80000000800 */
[----:B------:R0:W-:Y:S01]  /*0780*/  STS [R19+0x200], R24 ;  /* 0x0002001813007388 */ /* 0x0001e20000000800 */
[----:B------:R-:W-:Y:S01]  /*0790*/  IMAD R4, R9, -0x4, R4 ;  /* 0xfffffffc09047824 */ /* 0x000fe200078e0204 */
[----:B------:R-:W-:Y:S06]  /*07a0*/  BAR.SYNC.DEFER_BLOCKING 0x0 ;  /* 0x0000000000007b1d */ /* 0x000fec0000010000 */
[----:B0-----:R-:W-:Y:S05]  /*07b0*/  @!P1 EXIT ;  /* 0x000000000000994d */ /* 0x001fea0003800000 */
[----:B------:R-:W0:Y:S01]  /*07c0*/  LDS.64 R4, [R4] ;  /* 0x0000000004047984 */ /* 0x000e220000000a00 */
[----:B------:R-:W1:Y:S02]  /*07d0*/  LDC.64 R2, c[0x0][0x248] ;  /* 0x00009200ff027b82 */ /* 0x000e640000000a00 */
[----:B-1----:R-:W-:-:S05]  /*07e0*/  IMAD.WIDE R2, R0, 0x4, R2 ;  /* 0x0000000400027825 */ /* 0x002fca00078e0202 */
[----:B0-----:R-:W-:Y:S01]  /*07f0*/  STG.E.64 desc[UR6][R2.64], R4 ;  /* 0x0000000402007986 */ /* 0x001fe2000c101b06 */
[----:B------:R-:W-:Y:S05]  /*0800*/  EXIT ;  /* 0x000000000000794d */ /* 0x000fea0003800000 */
.L_x_0:
[----:B------:R-:W-:-:S00]  /*0810*/  BRA `(.L_x_0) ;  /* 0xfffffffc00fc7947 */ /* 0x000fc0000383ffff */
[----:B------:R-:W-:-:S00]  /*0820*/  NOP ;  /* 0x0000000000007918 */ /* 0x000fc00000000000 */
        /* <DEDUP_REMOVED lines=13> */
.L_x_1:


//--------------------- .nv.global.init           --------------------------
	.section	.nv.global.init,"aw",@progbits
.nv.global.init:
	.type		_$_str,@object
	.size		_$_str,(_$_str_$_2 - _$_str)
_$_str:
        /*0000*/ 	.byte	0x5f, 0x5f, 0x43, 0x55, 0x44, 0x41, 0x5f, 0x46, 0x54, 0x5a, 0x00
	.type		_$_str_$_2,@object
	.size		_$_str_$_2,(.L_1 - _$_str_$_2)
_$_str_$_2:
        /*000b*/ 	.byte	0x5f, 0x5f, 0x43, 0x55, 0x44, 0x41, 0x5f, 0x50, 0x52, 0x45, 0x43, 0x5f, 0x53, 0x51, 0x52, 0x54
        /*001b*/ 	.byte	0x00
.L_1:


//--------------------- .nv.shared.triton_poi_fused__native_batch_norm_legit_no_training_add_relu_47 --------------------------
	.section	.nv.shared.triton_poi_fused__native_batch_norm_legit_no_training_add_relu_47,"aw",@nobits
	.sectionflags	@""
	.align	16
	.zero		1024


//--------------------- .nv.constant0.triton_poi_fused__native_batch_norm_legit_no_training_add_relu_47 --------------------------
	.section	.nv.constant0.triton_poi_fused__native_batch_norm_legit_no_training_add_relu_47,"a",@progbits
	.sectionflags	@""
	.align	4
.nv.constant0.triton_poi_fused__native_batch_norm_legit_no_training_add_relu_47:
	.zero		600
